//
// Generated by NVIDIA NVVM Compiler
//
// Compiler Build ID: CL-36424714
// Cuda compilation tools, release 13.0, V13.0.88
// Based on NVVM 20.0.0
//

.version 9.0
.target sm_100
.address_size 64

	// .globl	_Z8sumOfVecPfS_S_

.visible .entry _Z8sumOfVecPfS_S_(
	.param .u64 .ptr .align 1 _Z8sumOfVecPfS_S__param_0,
	.param .u64 .ptr .align 1 _Z8sumOfVecPfS_S__param_1,
	.param .u64 .ptr .align 1 _Z8sumOfVecPfS_S__param_2
)
{
	.reg .b32 	%r<5>;
	.reg .b32 	%f<4>;
	.reg .b64 	%rd<11>;

	ld.param.u64 	%rd1, [_Z8sumOfVecPfS_S__param_0];
	ld.param.u64 	%rd2, [_Z8sumOfVecPfS_S__param_1];
	ld.param.u64 	%rd3, [_Z8sumOfVecPfS_S__param_2];
	cvta.to.global.u64 	%rd4, %rd3;
	cvta.to.global.u64 	%rd5, %rd2;
	cvta.to.global.u64 	%rd6, %rd1;
	mov.u32 	%r1, %tid.x;
	mov.u32 	%r2, %ntid.x;
	mov.u32 	%r3, %ctaid.x;
	mad.lo.s32 	%r4, %r2, %r3, %r1;
	mul.wide.u32 	%rd7, %r4, 4;
	add.s64 	%rd8, %rd6, %rd7;
	ld.global.f32 	%f1, [%rd8];
	add.s64 	%rd9, %rd5, %rd7;
	ld.global.f32 	%f2, [%rd9];
	add.f32 	%f3, %f1, %f2;
	add.s64 	%rd10, %rd4, %rd7;
	st.global.f32 	[%rd10], %f3;
	ret;

}


// ===== COMPILED SASS (sm_100) =====

	.target	sm_100

	.elftype	@"ET_EXEC"


//--------------------- .note.nv.tkinfo           --------------------------
	.section	.note.nv.tkinfo,"",@"SHT_NOTE"
	.sectionflags	@"SHF_NOTE_NV_TKINFO"
	.tkinfo
        /*0018*/ 	.word	0x00000002
        /*0030*/ 	.string	""
        /*0030*/ 	.string	"ptxas"
        /*0030*/ 	.string	"Cuda compilation tools, release 13.0, V13.0.88"
        /*0030*/ 	.string	"Build cuda_13.0.r13.0/compiler.36424714_0"
        /*0030*/ 	.string	"-arch sm_100 -m 64 "



//--------------------- .note.nv.cuinfo           --------------------------
	.section	.note.nv.cuinfo,"",@"SHT_NOTE"
	.sectionflags	@"SHF_NOTE_NV_CUINFO"
        /*0018*/ 	.short	0x0002
        /*001a*/ 	.short	0x0064
        /*001c*/ 	.short	0x0082
	.zero		2


//--------------------- .nv.info                  --------------------------
	.section	.nv.info,"",@"SHT_CUDA_INFO"
	.align	4


	//----- nvinfo : EIATTR_REGCOUNT
	.align		4
        /*0000*/ 	.byte	0x04, 0x2f
        /*0002*/ 	.short	(.L_1 - .L_0)
	.align		4
.L_0:
        /*0004*/ 	.word	index@(_Z8sumOfVecPfS_S_)
        /*0008*/ 	.word	0x0000000c


	//----- nvinfo : EIATTR_FRAME_SIZE
	.align		4
.L_1:
        /*000c*/ 	.byte	0x04, 0x11
        /*000e*/ 	.short	(.L_3 - .L_2)
	.align		4
.L_2:
        /*0010*/ 	.word	index@(_Z8sumOfVecPfS_S_)
        /*0014*/ 	.word	0x00000000


	//----- nvinfo : EIATTR_MIN_STACK_SIZE
	.align		4
.L_3:
        /*0018*/ 	.byte	0x04, 0x12
        /*001a*/ 	.short	(.L_5 - .L_4)
	.align		4
.L_4:
        /*001c*/ 	.word	index@(_Z8sumOfVecPfS_S_)
        /*0020*/ 	.word	0x00000000
.L_5:


//--------------------- .nv.compat                --------------------------
	.section	.nv.compat,"",@"SHT_CUDA_COMPAT_INFO"
	.align	4
        /*0000*/ 	.byte	0x02, 0x09, 0x00, 0x00, 0x02, 0x02, 0x01, 0x00, 0x02, 0x05, 0x05, 0x00, 0x03, 0x07, 0x01, 0x01
        /*0010*/ 	.byte	0x02, 0x03, 0x00, 0x00, 0x02, 0x06, 0x01, 0x00, 0x04, 0x0b, 0x08, 0x00, 0x09, 0x00, 0x00, 0x00
        /*0020*/ 	.byte	0x00, 0x00, 0x00, 0x00


//--------------------- .nv.info._Z8sumOfVecPfS_S_ --------------------------
	.section	.nv.info._Z8sumOfVecPfS_S_,"",@"SHT_CUDA_INFO"
	.sectionflags	@""
	.align	4


	//----- nvinfo : EIATTR_CUDA_API_VERSION
	.align		4
        /*0000*/ 	.byte	0x04, 0x37
        /*0002*/ 	.short	(.L_7 - .L_6)
.L_6:
        /*0004*/ 	.word	0x00000082


	//----- nvinfo : EIATTR_KPARAM_INFO
	.align		4
.L_7:
        /*0008*/ 	.byte	0x04, 0x17
        /*000a*/ 	.short	(.L_9 - .L_8)
.L_8:
        /*000c*/ 	.word	0x00000000
        /*0010*/ 	.short	0x0002
        /*0012*/ 	.short	0x0010
        /*0014*/ 	.byte	0x00, 0xf5, 0x21, 0x00


	//----- nvinfo : EIATTR_KPARAM_INFO
	.align		4
.L_9:
        /*0018*/ 	.byte	0x04, 0x17
        /*001a*/ 	.short	(.L_11 - .L_10)
.L_10:
        /*001c*/ 	.word	0x00000000
        /*0020*/ 	.short	0x0001
        /*0022*/ 	.short	0x0008
        /*0024*/ 	.byte	0x00, 0xf5, 0x21, 0x00


	//----- nvinfo : EIATTR_KPARAM_INFO
	.align		4
.L_11:
        /*0028*/ 	.byte	0x04, 0x17
        /*002a*/ 	.short	(.L_13 - .L_12)
.L_12:
        /*002c*/ 	.word	0x00000000
        /*0030*/ 	.short	0x0000
        /*0032*/ 	.short	0x0000
        /*0034*/ 	.byte	0x00, 0xf5, 0x21, 0x00


	//----- nvinfo : EIATTR_SPARSE_MMA_MASK
	.align		4
.L_13:
        /*0038*/ 	.byte	0x03, 0x50
        /*003a*/ 	.short	0x0000


	//----- nvinfo : EIATTR_MAXREG_COUNT
	.align		4
        /*003c*/ 	.byte	0x03, 0x1b
        /*003e*/ 	.short	0x00ff


	//----- nvinfo : EIATTR_MERCURY_ISA_VERSION
	.align		4
        /*0040*/ 	.byte	0x03, 0x5f
        /*0042*/ 	.short	0x0101


	//----- nvinfo : EIATTR_VRC_CTA_INIT_COUNT
	.align		4
        /*0044*/ 	.byte	0x02, 0x4a
	.zero		1
	.zero		1


	//----- nvinfo : EIATTR_EXIT_INSTR_OFFSETS
	.align		4
        /*0048*/ 	.byte	0x04, 0x1c
        /*004a*/ 	.short	(.L_15 - .L_14)


	//   ....[0]....
.L_14:
        /*004c*/ 	.word	0x00000100


	//----- nvinfo : EIATTR_CBANK_PARAM_SIZE
	.align		4
.L_15:
        /*0050*/ 	.byte	0x03, 0x19
        /*0052*/ 	.short	0x0018


	//----- nvinfo : EIATTR_PARAM_CBANK
	.align		4
        /*0054*/ 	.byte	0x04, 0x0a
        /*0056*/ 	.short	(.L_17 - .L_16)
	.align		4
.L_16:
        /*0058*/ 	.word	index@(.nv.constant0._Z8sumOfVecPfS_S_)
        /*005c*/ 	.short	0x0380
        /*005e*/ 	.short	0x0018


	//----- nvinfo : EIATTR_SW_WAR
	.align		4
.L_17:
        /*0060*/ 	.byte	0x04, 0x36
        /*0062*/ 	.short	(.L_19 - .L_18)
.L_18:
        /*0064*/ 	.word	0x00000008
.L_19:


//--------------------- .nv.callgraph             --------------------------
	.section	.nv.callgraph,"",@"SHT_CUDA_CALLGRAPH"
	.align	4
	.sectionentsize	8
	.align		4
        /*0000*/ 	.word	0x00000000
	.align		4
        /*0004*/ 	.word	0xffffffff
	.align		4
        /*0008*/ 	.word	0x00000000
	.align		4
        /*000c*/ 	.word	0xfffffffe
	.align		4
        /*0010*/ 	.word	0x00000000
	.align		4
        /*0014*/ 	.word	0xfffffffd
	.align		4
        /*0018*/ 	.word	0x00000000
	.align		4
        /*001c*/ 	.word	0xfffffffc


//--------------------- .text._Z8sumOfVecPfS_S_   --------------------------
	.section	.text._Z8sumOfVecPfS_S_,"ax",@progbits
	.align	128
        .global         _Z8sumOfVecPfS_S_
        .type           _Z8sumOfVecPfS_S_,@function
        .size           _Z8sumOfVecPfS_S_,(.L_x_1 - _Z8sumOfVecPfS_S_)
        .other          _Z8sumOfVecPfS_S_,@"STO_CUDA_ENTRY STV_DEFAULT"
_Z8sumOfVecPfS_S_:
.text._Z8sumOfVecPfS_S_:
[----:B------:R-:W-:Y:S01]  /*0000*/  LDC R1, c[0x0][0x37c] ;  /* 0x0000df00ff017b82 */ /* 0x000fe20000000800 */
[----:B------:R-:W0:Y:S07]  /*0010*/  S2R R9, SR_TID.X ;  /* 0x0000000000097919 */ /* 0x000e2e0000002100 */
[----:B------:R-:W1:Y:S01]  /*0020*/  LDC.64 R2, c[0x0][0x380] ;  /* 0x0000e000ff027b82 */ /* 0x000e620000000a00 */
[----:B------:R-:W0:Y:S01]  /*0030*/  LDCU UR6, c[0x0][0x360] ;  /* 0x00006c00ff0677ac */ /* 0x000e220008000800 */
[----:B------:R-:W0:Y:S01]  /*0040*/  S2R R0, SR_CTAID.X ;  /* 0x0000000000007919 */ /* 0x000e220000002500 */
[----:B------:R-:W2:Y:S05]  /*0050*/  LDCU.64 UR4, c[0x0][0x358] ;  /* 0x00006b00ff0477ac */ /* 0x000eaa0008000a00 */
[----:B------:R-:W3:Y:S08]  /*0060*/  LDC.64 R4, c[0x0][0x388] ;  /* 0x0000e200ff047b82 */ /* 0x000ef00000000a00 */
[----:B------:R-:W4:Y:S01]  /*0070*/  LDC.64 R6, c[0x0][0x390] ;  /* 0x0000e400ff067b82 */ /* 0x000f220000000a00 */
[----:B0-----:R-:W-:-:S04]  /*0080*/  IMAD R9, R0, UR6, R9 ;  /* 0x0000000600097c24 */ /* 0x001fc8000f8e0209 */
[----:B-1----:R-:W-:-:S04]  /*0090*/  IMAD.WIDE.U32 R2, R9, 0x4, R2 ;  /* 0x0000000409027825 */ /* 0x002fc800078e0002 */
[C---:B---3--:R-:W-:Y:S02]  /*00a0*/  IMAD.WIDE.U32 R4, R9.reuse, 0x4, R4 ;  /* 0x0000000409047825 */ /* 0x048fe400078e0004 */
[----:B--2---:R-:W2:Y:S04]  /*00b0*/  LDG.E R2, desc[UR4][R2.64] ;  /* 0x0000000402027981 */ /* 0x004ea8000c1e1900 */
[----:B------:R-:W2:Y:S01]  /*00c0*/  LDG.E R5, desc[UR4][R4.64] ;  /* 0x0000000404057981 */ /* 0x000ea2000c1e1900 */
[----:B----4-:R-:W-:-:S04]  /*00d0*/  IMAD.WIDE.U32 R6, R9, 0x4, R6 ;  /* 0x0000000409067825 */ /* 0x010fc800078e0006 */
[----:B--2---:R-:W-:-:S05]  /*00e0*/  FADD R9, R2, R5 ;  /* 0x0000000502097221 */ /* 0x004fca0000000000 */
[----:B------:R-:W-:Y:S01]  /*00f0*/  STG.E desc[UR4][R6.64], R9 ;  /* 0x0000000906007986 */ /* 0x000fe2000c101904 */
[----:B------:R-:W-:Y:S05]  /*0100*/  EXIT ;  /* 0x000000000000794d */ /* 0x000fea0003800000 */
.L_x_0:
[----:B------:R-:W-:-:S00]  /*0110*/  BRA `(.L_x_0) ;  /* 0xfffffffc00fc7947 */ /* 0x000fc0000383ffff */
[----:B------:R-:W-:-:S00]  /*0120*/  NOP ;  /* 0x0000000000007918 */ /* 0x000fc00000000000 */
        /* <DEDUP_REMOVED lines=13> */
.L_x_1:


//--------------------- .nv.shared.reserved.0     --------------------------
	.section	.nv.shared.reserved.0,"aw",@nobits
	.weak		__nv_reservedSMEM_offset_0_alias
	.size		__nv_reservedSMEM_offset_0_alias, 0, 64
	.other		__nv_reservedSMEM_offset_0_alias,@"STO_CUDA_RESERVED_SHARED STV_DEFAULT"
__nv_reservedSMEM_offset_0_alias:
	.zero		0
	.zero		64


//--------------------- .nv.constant0._Z8sumOfVecPfS_S_ --------------------------
	.section	.nv.constant0._Z8sumOfVecPfS_S_,"a",@progbits
	.sectionflags	@""
	.align	4
.nv.constant0._Z8sumOfVecPfS_S_:
	.zero		920


//--------------------- SYMBOLS --------------------------

	.type		.nv.reservedSmem.offset0,@object
	.size		.nv.reservedSmem.offset0,0x4
